	.headerflags	@"EF_CUDA_TEXMODE_UNIFIED EF_CUDA_64BIT_ADDRESS EF_CUDA_ACCELERATORS EF_CUDA_SM90 EF_CUDA_VIRTUAL_SM(EF_CUDA_SM90)"
	.elftype	@"ET_EXEC"


//--------------------- .nv.info                  --------------------------
	.section	.nv.info,"",@"SHT_CUDA_INFO"
	.align	4


	//----- nvinfo : EIATTR_REGCOUNT
	.align		4
        /*0000*/ 	.byte	0x04, 0x2f
        /*0002*/ 	.short	(.L_2 - .L_1)
	.align		4
.L_1:
        /*0004*/ 	.word	index@(triton_per_fused_native_group_norm_8)
        /*0008*/ 	.word	0x00000014


	//----- nvinfo : EIATTR_MIN_STACK_SIZE
	.align		4
.L_2:
        /*000c*/ 	.byte	0x04, 0x12
        /*000e*/ 	.short	(.L_4 - .L_3)
	.align		4
.L_3:
        /*0010*/ 	.word	index@(triton_per_fused_native_group_norm_8)
        /*0014*/ 	.word	0x00000000


	//----- nvinfo : EIATTR_FRAME_SIZE
	.align		4
.L_4:
        /*0018*/ 	.byte	0x04, 0x11
        /*001a*/ 	.short	(.L_6 - .L_5)
	.align		4
.L_5:
        /*001c*/ 	.word	index@(triton_per_fused_native_group_norm_8)
        /*0020*/ 	.word	0x00000000


	//----- nvinfo : EIATTR_MIN_STACK_SIZE
	.align		4
.L_6:
        /*0024*/ 	.byte	0x04, 0x12
        /*0026*/ 	.short	(.L_8 - .L_7)
	.align		4
.L_7:
        /*0028*/ 	.word	index@(triton_per_fused_native_group_norm_8)
        /*002c*/ 	.word	0x00000000
.L_8:


//--------------------- .nv.info.triton_per_fused_native_group_norm_8 --------------------------
	.section	.nv.info.triton_per_fused_native_group_norm_8,"",@"SHT_CUDA_INFO"
	.sectionflags	@""
	.align	4


	//----- nvinfo : EIATTR_CUDA_API_VERSION
	.align		4
        /*0000*/ 	.byte	0x04, 0x37
        /*0002*/ 	.short	(.L_10 - .L_9)
.L_9:
        /*0004*/ 	.word	0x0000007c


	//----- nvinfo : EIATTR_KPARAM_INFO
	.align		4
.L_10:
        /*0008*/ 	.byte	0x04, 0x17
        /*000a*/ 	.short	(.L_12 - .L_11)
.L_11:
        /*000c*/ 	.word	0x00000000
        /*0010*/ 	.short	0x0007
        /*0012*/ 	.short	0x0034
        /*0014*/ 	.byte	0x00, 0xf0, 0x11, 0x00


	//----- nvinfo : EIATTR_KPARAM_INFO
	.align		4
.L_12:
        /*0018*/ 	.byte	0x04, 0x17
        /*001a*/ 	.short	(.L_14 - .L_13)
.L_13:
        /*001c*/ 	.word	0x00000000
        /*0020*/ 	.short	0x0006
        /*0022*/ 	.short	0x0030
        /*0024*/ 	.byte	0x00, 0xf0, 0x11, 0x00


	//----- nvinfo : EIATTR_KPARAM_INFO
	.align		4
.L_14:
        /*0028*/ 	.byte	0x04, 0x17
        /*002a*/ 	.short	(.L_16 - .L_15)
.L_15:
        /*002c*/ 	.word	0x00000000
        /*0030*/ 	.short	0x0005
        /*0032*/ 	.short	0x0028
        /*0034*/ 	.byte	0x00, 0xf4, 0x21, 0x00


	//----- nvinfo : EIATTR_KPARAM_INFO
	.align		4
.L_16:
        /*0038*/ 	.byte	0x04, 0x17
        /*003a*/ 	.short	(.L_18 - .L_17)
.L_17:
        /*003c*/ 	.word	0x00000000
        /*0040*/ 	.short	0x0004
        /*0042*/ 	.short	0x0020
        /*0044*/ 	.byte	0x00, 0xf4, 0x21, 0x00


	//----- nvinfo : EIATTR_KPARAM_INFO
	.align		4
.L_18:
        /*0048*/ 	.byte	0x04, 0x17
        /*004a*/ 	.short	(.L_20 - .L_19)
.L_19:
        /*004c*/ 	.word	0x00000000
        /*0050*/ 	.short	0x0003
        /*0052*/ 	.short	0x0018
        /*0054*/ 	.byte	0x00, 0xf4, 0x21, 0x00


	//----- nvinfo : EIATTR_KPARAM_INFO
	.align		4
.L_20:
        /*0058*/ 	.byte	0x04, 0x17
        /*005a*/ 	.short	(.L_22 - .L_21)
.L_21:
        /*005c*/ 	.word	0x00000000
        /*0060*/ 	.short	0x0002
        /*0062*/ 	.short	0x0010
        /*0064*/ 	.byte	0x00, 0xf4, 0x21, 0x00


	//----- nvinfo : EIATTR_KPARAM_INFO
	.align		4
.L_22:
        /*0068*/ 	.byte	0x04, 0x17
        /*006a*/ 	.short	(.L_24 - .L_23)
.L_23:
        /*006c*/ 	.word	0x00000000
        /*0070*/ 	.short	0x0001
        /*0072*/ 	.short	0x0008
        /*0074*/ 	.byte	0x00, 0xf4, 0x21, 0x00


	//----- nvinfo : EIATTR_KPARAM_INFO
	.align		4
.L_24:
        /*0078*/ 	.byte	0x04, 0x17
        /*007a*/ 	.short	(.L_26 - .L_25)
.L_25:
        /*007c*/ 	.word	0x00000000
        /*0080*/ 	.short	0x0000
        /*0082*/ 	.short	0x0000
        /*0084*/ 	.byte	0x00, 0xf4, 0x21, 0x00


	//----- nvinfo : EIATTR_SPARSE_MMA_MASK
	.align		4
.L_26:
        /*0088*/ 	.byte	0x03, 0x50
        /*008a*/ 	.short	0x0000


	//----- nvinfo : EIATTR_MAXREG_COUNT
	.align		4
        /*008c*/ 	.byte	0x03, 0x1b
        /*008e*/ 	.short	0x00ff


	//----- nvinfo : EIATTR_COOP_GROUP_MASK_REGIDS
	.align		4
        /*0090*/ 	.byte	0x04, 0x29
        /*0092*/ 	.short	(.L_28 - .L_27)


	//   ....[0]....
.L_27:
        /*0094*/ 	.word	0xffffffff


	//   ....[1]....
        /*0098*/ 	.word	0xffffffff


	//   ....[2]....
        /*009c*/ 	.word	0xffffffff


	//   ....[3]....
        /*00a0*/ 	.word	0xffffffff


	//   ....[4]....
        /*00a4*/ 	.word	0xffffffff


	//   ....[5]....
        /*00a8*/ 	.word	0xffffffff


	//----- nvinfo : EIATTR_COOP_GROUP_INSTR_OFFSETS
	.align		4
.L_28:
        /*00ac*/ 	.byte	0x04, 0x28
        /*00ae*/ 	.short	(.L_30 - .L_29)


	//   ....[0]....
.L_29:
        /*00b0*/ 	.word	0x00000190


	//   ....[1]....
        /*00b4*/ 	.word	0x000001d0


	//   ....[2]....
        /*00b8*/ 	.word	0x00000200


	//   ....[3]....
        /*00bc*/ 	.word	0x00000230


	//   ....[4]....
        /*00c0*/ 	.word	0x000003a0


	//   ....[5]....
        /*00c4*/ 	.word	0x000003e0


	//----- nvinfo : EIATTR_EXIT_INSTR_OFFSETS
	.align		4
.L_30:
        /*00c8*/ 	.byte	0x04, 0x1c
        /*00ca*/ 	.short	(.L_32 - .L_31)


	//   ....[0]....
.L_31:
        /*00cc*/ 	.word	0x00000530


	//   ....[1]....
        /*00d0*/ 	.word	0x00000550


	//----- nvinfo : EIATTR_REQNTID
	.align		4
.L_32:
        /*00d4*/ 	.byte	0x04, 0x10
        /*00d6*/ 	.short	(.L_34 - .L_33)
.L_33:
        /*00d8*/ 	.word	0x00000040
        /*00dc*/ 	.word	0x00000001
        /*00e0*/ 	.word	0x00000001


	//----- nvinfo : EIATTR_CBANK_PARAM_SIZE
	.align		4
.L_34:
        /*00e4*/ 	.byte	0x03, 0x19
        /*00e6*/ 	.short	0x0038


	//----- nvinfo : EIATTR_PARAM_CBANK
	.align		4
        /*00e8*/ 	.byte	0x04, 0x0a
        /*00ea*/ 	.short	(.L_36 - .L_35)
	.align		4
.L_35:
        /*00ec*/ 	.word	index@(.nv.constant0.triton_per_fused_native_group_norm_8)
        /*00f0*/ 	.short	0x0210
        /*00f2*/ 	.short	0x0038


	//----- nvinfo : EIATTR_SW_WAR
	.align		4
.L_36:
        /*00f4*/ 	.byte	0x04, 0x36
        /*00f6*/ 	.short	(.L_38 - .L_37)
.L_37:
        /*00f8*/ 	.word	0x00000008
.L_38:


//--------------------- .nv.callgraph             --------------------------
	.section	.nv.callgraph,"",@"SHT_CUDA_CALLGRAPH"
	.align	4
	.sectionentsize	8
	.align		4
        /*0000*/ 	.word	0x00000000
	.align		4
        /*0004*/ 	.word	0xffffffff
	.align		4
        /*0008*/ 	.word	0x00000000
	.align		4
        /*000c*/ 	.word	0xfffffffe
	.align		4
        /*0010*/ 	.word	0x00000000
	.align		4
        /*0014*/ 	.word	0xfffffffd
	.align		4
        /*0018*/ 	.word	0x00000000
	.align		4
        /*001c*/ 	.word	0xfffffffc


//--------------------- .nv.constant4             --------------------------
	.section	.nv.constant4,"a",@progbits
	.align	8
	.align		8
.nv.constant4:
        /*0000*/ 	.dword	_$_str


//--------------------- .text.triton_per_fused_native_group_norm_8 --------------------------
	.section	.text.triton_per_fused_native_group_norm_8,"ax",@progbits
	.align	128
        .global         triton_per_fused_native_group_norm_8
        .type           triton_per_fused_native_group_norm_8,@function
        .size           triton_per_fused_native_group_norm_8,(.L_x_1 - triton_per_fused_native_group_norm_8)
        .other          triton_per_fused_native_group_norm_8,@"STO_CUDA_ENTRY STV_DEFAULT"
triton_per_fused_native_group_norm_8:
.text.triton_per_fused_native_group_norm_8:
[----:B------:R-:W0:Y:S02]  /*0000*/  LDC R1, c[0x0][0x28] ;  /* 0x00000a00ff017b82 */ /* 0x000e240000000800 */
[----:B------:R-:W1:Y:S01]  /*0010*/  S2R R11, SR_TID.X ;  /* 0x00000000000b7919 */ /* 0x000e620000002100 */
[----:B------:R-:W2:Y:S01]  /*0020*/  LDC.64 R2, c[0x0][0x220] ;  /* 0x00008800ff027b82 */ /* 0x000ea20000000a00 */
[----:B------:R-:W-:Y:S01]  /*0030*/  HFMA2.MMA R10, -RZ, RZ, 0, 0 ;  /* 0x00000000ff0a7435 */ /* 0x000fe200000001ff */
[----:B------:R-:W-:Y:S01]  /*0040*/  ULDC.64 UR4, c[0x0][0x208] ;  /* 0x0000820000047ab9 */ /* 0x000fe20000000a00 */
[----:B------:R-:W3:Y:S05]  /*0050*/  S2R R5, SR_CTAID.X ;  /* 0x0000000000057919 */ /* 0x000eea0000002500 */
[----:B------:R-:W4:Y:S01]  /*0060*/  LDC.64 R6, c[0x0][0x218] ;  /* 0x00008600ff067b82 */ /* 0x000f220000000a00 */
[----:B-1----:R-:W-:-:S02]  /*0070*/  LOP3.LUT R0, R11, 0x7, RZ, 0xc0, !PT ;  /* 0x000000070b007812 */ /* 0x002fc400078ec0ff */
[----:B------:R-:W-:Y:S02]  /*0080*/  SHF.R.U32.HI R4, RZ, 0x3, R11 ;  /* 0x00000003ff047819 */ /* 0x000fe4000001160b */
[----:B---3--:R-:W-:Y:S02]  /*0090*/  LEA R0, R5, R0, 0x3 ;  /* 0x0000000005007211 */ /* 0x008fe400078e18ff */
[----:B------:R-:W-:Y:S02]  /*00a0*/  SGXT.U32 R4, R4, 0x2 ;  /* 0x000000020404781a */ /* 0x000fe40000000000 */
[C---:B------:R-:W-:Y:S02]  /*00b0*/  SHF.L.U32 R5, R0.reuse, 0x2, RZ ;  /* 0x0000000200057819 */ /* 0x040fe400000006ff */
[----:B------:R-:W-:Y:S02]  /*00c0*/  ISETP.GE.AND P1, PT, R0, 0x8, PT ;  /* 0x000000080000780c */ /* 0x000fe40003f26270 */
[----:B------:R-:W-:-:S02]  /*00d0*/  LOP3.LUT R9, R5, R4, RZ, 0xfc, !PT ;  /* 0x0000000405097212 */ /* 0x000fc400078efcff */
[----:B------:R-:W1:Y:S03]  /*00e0*/  LDC.64 R4, c[0x0][0x210] ;  /* 0x00008400ff047b82 */ /* 0x000e660000000a00 */
[----:B--2---:R-:W-:-:S06]  /*00f0*/  IMAD.WIDE R2, R9, 0x4, R2 ;  /* 0x0000000409027825 */ /* 0x004fcc00078e0202 */
[----:B------:R-:W2:Y:S01]  /*0100*/  @!P1 LDG.E R10, desc[UR4][R2.64] ;  /* 0x00000004020a9981 */ /* 0x000ea2000c1e1900 */
[----:B------:R-:W-:Y:S01]  /*0110*/  MOV R8, RZ ;  /* 0x000000ff00087202 */ /* 0x000fe20000000f00 */
[----:B----4-:R-:W-:-:S04]  /*0120*/  IMAD.WIDE R6, R9, 0x4, R6 ;  /* 0x0000000409067825 */ /* 0x010fc800078e0206 */
[----:B-1----:R-:W-:Y:S01]  /*0130*/  IMAD.WIDE R4, R9, 0x4, R4 ;  /* 0x0000000409047825 */ /* 0x002fe200078e0204 */
[----:B------:R-:W-:-:S04]  /*0140*/  HFMA2.MMA R9, -RZ, RZ, 0, 0 ;  /* 0x00000000ff097435 */ /* 0x000fc800000001ff */
[----:B------:R-:W3:Y:S06]  /*0150*/  @!P1 LDG.E R8, desc[UR4][R4.64] ;  /* 0x0000000404089981 */ /* 0x000eec000c1e1900 */
[----:B------:R-:W4:Y:S01]  /*0160*/  @!P1 LDG.E R9, desc[UR4][R6.64] ;  /* 0x0000000406099981 */ /* 0x000f22000c1e1900 */
[----:B--2---:R-:W-:-:S04]  /*0170*/  SEL R10, R10, RZ, !P1 ;  /* 0x000000ff0a0a7207 */ /* 0x004fc80004800000 */
[----:B------:R-:W-:-:S05]  /*0180*/  FSEL R10, R10, RZ, !P1 ;  /* 0x000000ff0a0a7208 */ /* 0x000fca0004800000 */
[----:B------:R-:W1:Y:S01]  /*0190*/  SHFL.BFLY PT, R13, R10, 0x10, 0x1f ;  /* 0x0e001f000a0d7f89 */ /* 0x000e6200000e0000 */
[----:B---3--:R-:W-:-:S04]  /*01a0*/  SEL R3, R8, RZ, !P1 ;  /* 0x000000ff08037207 */ /* 0x008fc80004800000 */
[----:B------:R-:W-:Y:S02]  /*01b0*/  FSEL R3, R3, RZ, !P1 ;  /* 0x000000ff03037208 */ /* 0x000fe40004800000 */
[----:B----4-:R-:W-:-:S03]  /*01c0*/  SEL R4, R9, RZ, !P1 ;  /* 0x000000ff09047207 */ /* 0x010fc60004800000 */
[----:B------:R-:W2:Y:S01]  /*01d0*/  SHFL.BFLY PT, R6, R3, 0x10, 0x1f ;  /* 0x0e001f0003067f89 */ /* 0x000ea200000e0000 */
[----:B------:R-:W-:Y:S01]  /*01e0*/  FSEL R4, R4, RZ, !P1 ;  /* 0x000000ff04047208 */ /* 0x000fe20004800000 */
[----:B-1----:R-:W-:-:S04]  /*01f0*/  FADD R2, R10, R13 ;  /* 0x0000000d0a027221 */ /* 0x002fc80000000000 */
[----:B------:R-:W1:Y:S01]  /*0200*/  SHFL.BFLY PT, R5, R4, 0x10, 0x1f ;  /* 0x0e001f0004057f89 */ /* 0x000e6200000e0000 */
[C---:B------:R-:W-:Y:S01]  /*0210*/  FMUL R15, R2.reuse, 0.25 ;  /* 0x3e800000020f7820 */ /* 0x040fe20000400000 */
[C---:B------:R-:W-:Y:S02]  /*0220*/  FSETP.GEU.AND P2, PT, |R2|.reuse, 1.175494350822287508e-38, PT ;  /* 0x008000000200780b */ /* 0x040fe40003f4e200 */
[----:B------:R-:W3:Y:S01]  /*0230*/  SHFL.BFLY PT, R17, R2, 0x8, 0x1f ;  /* 0x0d001f0002117f89 */ /* 0x000ee200000e0000 */
[C---:B------:R-:W-:Y:S02]  /*0240*/  FSETP.GT.AND P0, PT, |R2|.reuse, 8.50705917302346158658e+37, PT ;  /* 0x7e8000000200780b */ /* 0x040fe40003f04200 */
[----:B------:R-:W-:Y:S02]  /*0250*/  FSETP.NEU.AND P1, PT, R2, RZ, PT ;  /* 0x000000ff0200720b */ /* 0x000fe40003f2d000 */
[----:B------:R-:W-:-:S06]  /*0260*/  FSEL R15, R15, R2, P0 ;  /* 0x000000020f0f7208 */ /* 0x000fcc0000000000 */
[----:B------:R-:W-:-:S03]  /*0270*/  @!P2 FMUL R15, R15, 16777216 ;  /* 0x4b8000000f0fa820 */ /* 0x000fc60000400000 */
[----:B------:R-:W-:Y:S01]  /*0280*/  @P0 FMUL R13, R13, 0.25 ;  /* 0x3e8000000d0d0820 */ /* 0x000fe20000400000 */
[----:B--2---:R-:W-:Y:S01]  /*0290*/  FADD R6, -R3, R6 ;  /* 0x0000000603067221 */ /* 0x004fe20000000100 */
[----:B------:R-:W2:Y:S02]  /*02a0*/  MUFU.RCP R8, R15 ;  /* 0x0000000f00087308 */ /* 0x000ea40000001000 */
[----:B------:R-:W-:Y:S01]  /*02b0*/  @!P2 FMUL R13, R13, 16777216 ;  /* 0x4b8000000d0da820 */ /* 0x000fe20000400000 */
[----:B------:R-:W-:Y:S01]  /*02c0*/  FMUL R7, R6, R6 ;  /* 0x0000000606077220 */ /* 0x000fe20000400000 */
[----:B-1----:R-:W-:-:S03]  /*02d0*/  FADD R5, R4, R5 ;  /* 0x0000000504057221 */ /* 0x002fc60000000000 */
[----:B------:R-:W-:Y:S01]  /*02e0*/  FMUL R7, R10, R7 ;  /* 0x000000070a077220 */ /* 0x000fe20000400000 */
[----:B---3--:R-:W-:-:S05]  /*02f0*/  FADD R12, R2, R17 ;  /* 0x00000011020c7221 */ /* 0x008fca0000000000 */
[----:B------:R-:W-:Y:S01]  /*0300*/  FSETP.GT.AND P0, PT, |R12|, 8.50705917302346158658e+37, PT ;  /* 0x7e8000000c00780b */ /* 0x000fe20003f04200 */
[----:B--2---:R-:W-:Y:S01]  /*0310*/  FMUL R8, R8, R13 ;  /* 0x0000000d08087220 */ /* 0x004fe20000400000 */
[----:B------:R-:W-:-:S04]  /*0320*/  FSETP.GEU.AND P2, PT, |R12|, 1.175494350822287508e-38, PT ;  /* 0x008000000c00780b */ /* 0x000fc80003f4e200 */
[----:B------:R-:W-:Y:S02]  /*0330*/  FSEL R8, R8, RZ, P1 ;  /* 0x000000ff08087208 */ /* 0x000fe40000800000 */
[----:B------:R-:W-:-:S03]  /*0340*/  FSETP.NEU.AND P1, PT, R12, RZ, PT ;  /* 0x000000ff0c00720b */ /* 0x000fc60003f2d000 */
[----:B------:R-:W-:Y:S02]  /*0350*/  FFMA R3, R6, R8, R3 ;  /* 0x0000000806037223 */ /* 0x000fe40000000003 */
[----:B------:R-:W-:Y:S01]  /*0360*/  @P0 FMUL R12, R12, 0.25 ;  /* 0x3e8000000c0c0820 */ /* 0x000fe20000400000 */
[----:B------:R-:W-:Y:S01]  /*0370*/  FFMA R5, R8, R7, R5 ;  /* 0x0000000708057223 */ /* 0x000fe20000000005 */
[----:B------:R-:W-:Y:S01]  /*0380*/  @P0 FMUL R17, R17, 0.25 ;  /* 0x3e80000011110820 */ /* 0x000fe20000400000 */
[----:B------:R-:W1:Y:S01]  /*0390*/  LDC.64 R8, c[0x0][0x238] ;  /* 0x00008e00ff087b82 */ /* 0x000e620000000a00 */
[----:B------:R-:W2:Y:S01]  /*03a0*/  SHFL.BFLY PT, R4, R3, 0x8, 0x1f ;  /* 0x0d001f0003047f89 */ /* 0x000ea200000e0000 */
[----:B------:R-:W-:Y:S01]  /*03b0*/  @!P2 FMUL R12, R12, 16777216 ;  /* 0x4b8000000c0ca820 */ /* 0x000fe20000400000 */
[----:B------:R-:W-:Y:S01]  /*03c0*/  @!P2 FMUL R17, R17, 16777216 ;  /* 0x4b8000001111a820 */ /* 0x000fe20000400000 */
[----:B------:R-:W-:Y:S01]  /*03d0*/  LOP3.LUT P0, RZ, R11, 0x38, RZ, 0xc0, !PT ;  /* 0x000000380bff7812 */ /* 0x000fe2000780c0ff */
[----:B------:R-:W3:Y:S03]  /*03e0*/  SHFL.BFLY PT, R6, R5, 0x8, 0x1f ;  /* 0x0d001f0005067f89 */ /* 0x000ee600000e0000 */
[----:B------:R-:W4:Y:S01]  /*03f0*/  MUFU.RCP R12, R12 ;  /* 0x0000000c000c7308 */ /* 0x000f220000001000 */
[----:B------:R-:W-:Y:S01]  /*0400*/  ISETP.LT.AND P0, PT, R0, 0x8, !P0 ;  /* 0x000000080000780c */ /* 0x000fe20004701270 */
[----:B----4-:R-:W-:Y:S01]  /*0410*/  FMUL R17, R12, R17 ;  /* 0x000000110c117220 */ /* 0x010fe20000400000 */
[----:B-1----:R-:W-:-:S04]  /*0420*/  IMAD.WIDE R8, R0, 0x4, R8 ;  /* 0x0000000400087825 */ /* 0x002fc800078e0208 */
[----:B--2---:R-:W-:Y:S01]  /*0430*/  FADD R10, -R3, R4 ;  /* 0x00000004030a7221 */ /* 0x004fe20000000100 */
[----:B------:R-:W-:-:S03]  /*0440*/  FSEL R17, R17, RZ, P1 ;  /* 0x000000ff11117208 */ /* 0x000fc60000800000 */
[----:B------:R-:W-:Y:S01]  /*0450*/  FMUL R7, R10, R10 ;  /* 0x0000000a0a077220 */ /* 0x000fe20000400000 */
[----:B---3--:R-:W-:Y:S02]  /*0460*/  FADD R6, R5, R6 ;  /* 0x0000000605067221 */ /* 0x008fe40000000000 */
[----:B------:R-:W1:Y:S01]  /*0470*/  LDC.64 R4, c[0x0][0x228] ;  /* 0x00008a00ff047b82 */ /* 0x000e620000000a00 */
[----:B------:R-:W-:Y:S01]  /*0480*/  FMUL R7, R2, R7 ;  /* 0x0000000702077220 */ /* 0x000fe20000400000 */
[----:B------:R-:W-:Y:S01]  /*0490*/  MOV R2, 0x38000000 ;  /* 0x3800000000027802 */ /* 0x000fe20000000f00 */
[----:B------:R-:W-:Y:S02]  /*04a0*/  FFMA R3, R10, R17, R3 ;  /* 0x000000110a037223 */ /* 0x000fe40000000003 */
[----:B------:R-:W-:-:S03]  /*04b0*/  FFMA R13, R17, R7, R6 ;  /* 0x00000007110d7223 */ /* 0x000fc60000000006 */
[----:B------:R-:W2:Y:S01]  /*04c0*/  LDC.64 R6, c[0x0][0x230] ;  /* 0x00008c00ff067b82 */ /* 0x000ea20000000a00 */
[----:B------:R-:W-:-:S04]  /*04d0*/  FFMA R2, R13, R2, 9.9999997473787516356e-06 ;  /* 0x3727c5ac0d027423 */ /* 0x000fc80000000002 */
[----:B------:R-:W3:Y:S01]  /*04e0*/  MUFU.RSQ R11, R2 ;  /* 0x00000002000b7308 */ /* 0x000ee20000001400 */
[C---:B-1----:R-:W-:Y:S01]  /*04f0*/  IMAD.WIDE R4, R0.reuse, 0x4, R4 ;  /* 0x0000000400047825 */ /* 0x042fe200078e0204 */
[----:B---3--:R1:W-:Y:S04]  /*0500*/  @P0 STG.E desc[UR4][R8.64], R11 ;  /* 0x0000000b08000986 */ /* 0x0083e8000c101904 */
[----:B------:R1:W-:Y:S01]  /*0510*/  @P0 STG.E desc[UR4][R4.64], R3 ;  /* 0x0000000304000986 */ /* 0x0003e2000c101904 */
[----:B--2---:R-:W-:Y:S01]  /*0520*/  IMAD.WIDE R6, R0, 0x4, R6 ;  /* 0x0000000400067825 */ /* 0x004fe200078e0206 */
[----:B------:R-:W-:Y:S06]  /*0530*/  @!P0 EXIT ;  /* 0x000000000000894d */ /* 0x000fec0003800000 */
[----:B------:R-:W-:Y:S01]  /*0540*/  STG.E desc[UR4][R6.64], R13 ;  /* 0x0000000d06007986 */ /* 0x000fe2000c101904 */
[----:B------:R-:W-:Y:S05]  /*0550*/  EXIT ;  /* 0x000000000000794d */ /* 0x000fea0003800000 */
.L_x_0:
[----:B------:R-:W-:-:S00]  /*0560*/  BRA `(.L_x_0) ;  /* 0xfffffffc00fc7947 */ /* 0x000fc0000383ffff */
[----:B------:R-:W-:-:S00]  /*0570*/  NOP ;  /* 0x0000000000007918 */ /* 0x000fc00000000000 */
        /* <DEDUP_REMOVED lines=8> */
.L_x_1:


//--------------------- .nv.global.init           --------------------------
	.section	.nv.global.init,"aw",@progbits
.nv.global.init:
	.type		_$_str,@object
	.size		_$_str,(.L_0 - _$_str)
_$_str:
        /*0000*/ 	.byte	0x5f, 0x5f, 0x43, 0x55, 0x44, 0x41, 0x5f, 0x46, 0x54, 0x5a, 0x00
.L_0:


//--------------------- .nv.constant0.triton_per_fused_native_group_norm_8 --------------------------
	.section	.nv.constant0.triton_per_fused_native_group_norm_8,"a",@progbits
	.sectionflags	@""
	.align	4
.nv.constant0.triton_per_fused_native_group_norm_8:
	.zero		584
